//
// Generated by NVIDIA NVVM Compiler
//
// Compiler Build ID: CL-36424714
// Cuda compilation tools, release 13.0, V13.0.88
// Based on NVVM 20.0.0
//

.version 9.0
.target sm_100
.address_size 64

	// .globl	_Z7convColPfS_S_iiii
// _ZZ7convColPfS_S_iiiiE12shared_patch has been demoted
// _ZZ7convColPfS_S_iiiiE13shared_kernel has been demoted
// _ZZ7convRowPfS_S_iiiiE12shared_patch has been demoted
// _ZZ7convRowPfS_S_iiiiE13shared_kernel has been demoted

.visible .entry _Z7convColPfS_S_iiii(
	.param .u64 .ptr .align 1 _Z7convColPfS_S_iiii_param_0,
	.param .u64 .ptr .align 1 _Z7convColPfS_S_iiii_param_1,
	.param .u64 .ptr .align 1 _Z7convColPfS_S_iiii_param_2,
	.param .u32 _Z7convColPfS_S_iiii_param_3,
	.param .u32 _Z7convColPfS_S_iiii_param_4,
	.param .u32 _Z7convColPfS_S_iiii_param_5,
	.param .u32 _Z7convColPfS_S_iiii_param_6
)
{
	.reg .pred 	%p<16>;
	.reg .b32 	%r<98>;
	.reg .b32 	%f<58>;
	.reg .b64 	%rd<13>;
	// demoted variable
	.shared .align 4 .b8 _ZZ7convColPfS_S_iiiiE12shared_patch[4096];
	// demoted variable
	.shared .align 4 .b8 _ZZ7convColPfS_S_iiiiE13shared_kernel[128];
	ld.param.u64 	%rd1, [_Z7convColPfS_S_iiii_param_0];
	ld.param.u64 	%rd2, [_Z7convColPfS_S_iiii_param_1];
	ld.param.u64 	%rd3, [_Z7convColPfS_S_iiii_param_2];
	ld.param.u32 	%r26, [_Z7convColPfS_S_iiii_param_3];
	ld.param.u32 	%r29, [_Z7convColPfS_S_iiii_param_4];
	ld.param.u32 	%r27, [_Z7convColPfS_S_iiii_param_5];
	ld.param.u32 	%r28, [_Z7convColPfS_S_iiii_param_6];
	mov.u32 	%r30, %ctaid.y;
	mov.u32 	%r31, %ntid.y;
	shl.b32 	%r1, %r28, 1;
	sub.s32 	%r32, %r31, %r1;
	mov.u32 	%r2, %tid.y;
	mad.lo.s32 	%r3, %r32, %r30, %r2;
	mov.u32 	%r33, %ctaid.x;
	mov.u32 	%r34, %ntid.x;
	mov.u32 	%r4, %tid.x;
	mad.lo.s32 	%r5, %r33, %r34, %r4;
	add.s32 	%r6, %r1, %r29;
	setp.ge.s32 	%p1, %r3, %r6;
	setp.ge.s32 	%p2, %r5, %r26;
	or.pred  	%p3, %p2, %p1;
	@%p3 bra 	$L__BB0_13;
	setp.ge.s32 	%p4, %r3, %r28;
	sub.s32 	%r7, %r6, %r28;
	setp.lt.s32 	%p5, %r3, %r7;
	and.pred  	%p6, %p4, %p5;
	@%p6 bra 	$L__BB0_3;
	shl.b32 	%r42, %r2, 7;
	mov.u32 	%r43, _ZZ7convColPfS_S_iiiiE12shared_patch;
	add.s32 	%r44, %r43, %r42;
	shl.b32 	%r45, %r4, 2;
	add.s32 	%r46, %r44, %r45;
	mov.b32 	%r47, 0;
	st.shared.u32 	[%r46], %r47;
	bra.uni 	$L__BB0_4;
$L__BB0_3:
	sub.s32 	%r35, %r3, %r28;
	mad.lo.s32 	%r36, %r35, %r26, %r5;
	cvta.to.global.u64 	%rd4, %rd2;
	mul.wide.s32 	%rd5, %r36, 4;
	add.s64 	%rd6, %rd4, %rd5;
	ld.global.f32 	%f8, [%rd6];
	shl.b32 	%r37, %r2, 7;
	mov.u32 	%r38, _ZZ7convColPfS_S_iiiiE12shared_patch;
	add.s32 	%r39, %r38, %r37;
	shl.b32 	%r40, %r4, 2;
	add.s32 	%r41, %r39, %r40;
	st.shared.f32 	[%r41], %f8;
$L__BB0_4:
	setp.ge.s32 	%p7, %r3, %r7;
	rem.u32 	%r49, %r2, %r27;
	cvta.to.global.u64 	%rd7, %rd3;
	mul.wide.u32 	%rd8, %r49, 4;
	add.s64 	%rd9, %rd7, %rd8;
	ld.global.f32 	%f9, [%rd9];
	shl.b32 	%r50, %r49, 2;
	mov.u32 	%r51, _ZZ7convColPfS_S_iiiiE13shared_kernel;
	add.s32 	%r52, %r51, %r50;
	st.shared.f32 	[%r52], %f9;
	bar.sync 	0;
	setp.lt.u32 	%p8, %r2, %r28;
	sub.s32 	%r53, 32, %r28;
	setp.ge.u32 	%p9, %r2, %r53;
	or.pred  	%p10, %p8, %p9;
	or.pred  	%p11, %p10, %p7;
	@%p11 bra 	$L__BB0_13;
	neg.s32 	%r95, %r28;
	add.s32 	%r9, %r1, 1;
	setp.lt.u32 	%p12, %r28, 4;
	mov.f32 	%f55, 0f00000000;
	@%p12 bra 	$L__BB0_8;
	and.b32  	%r55, %r9, 2147483640;
	neg.s32 	%r93, %r55;
	shl.b32 	%r56, %r2, 7;
	shl.b32 	%r57, %r4, 2;
	add.s32 	%r58, %r56, %r57;
	shl.b32 	%r59, %r28, 7;
	sub.s32 	%r60, %r58, %r59;
	mov.u32 	%r61, _ZZ7convColPfS_S_iiiiE12shared_patch;
	add.s32 	%r62, %r60, %r61;
	add.s32 	%r92, %r62, 512;
	add.s32 	%r91, %r51, 16;
	mov.f32 	%f55, 0f00000000;
$L__BB0_7:
	.pragma "nounroll";
	ld.shared.f32 	%f12, [%r92+-512];
	ld.shared.f32 	%f13, [%r91+-16];
	fma.rn.f32 	%f14, %f12, %f13, %f55;
	ld.shared.f32 	%f15, [%r92+-384];
	ld.shared.f32 	%f16, [%r91+-12];
	fma.rn.f32 	%f17, %f15, %f16, %f14;
	ld.shared.f32 	%f18, [%r92+-256];
	ld.shared.f32 	%f19, [%r91+-8];
	fma.rn.f32 	%f20, %f18, %f19, %f17;
	ld.shared.f32 	%f21, [%r92+-128];
	ld.shared.f32 	%f22, [%r91+-4];
	fma.rn.f32 	%f23, %f21, %f22, %f20;
	ld.shared.f32 	%f24, [%r92];
	ld.shared.f32 	%f25, [%r91];
	fma.rn.f32 	%f26, %f24, %f25, %f23;
	ld.shared.f32 	%f27, [%r92+128];
	ld.shared.f32 	%f28, [%r91+4];
	fma.rn.f32 	%f29, %f27, %f28, %f26;
	ld.shared.f32 	%f30, [%r92+256];
	ld.shared.f32 	%f31, [%r91+8];
	fma.rn.f32 	%f32, %f30, %f31, %f29;
	ld.shared.f32 	%f33, [%r92+384];
	ld.shared.f32 	%f34, [%r91+12];
	fma.rn.f32 	%f55, %f33, %f34, %f32;
	add.s32 	%r95, %r95, 8;
	add.s32 	%r93, %r93, 8;
	add.s32 	%r92, %r92, 1024;
	add.s32 	%r91, %r91, 32;
	setp.ne.s32 	%p13, %r93, 0;
	@%p13 bra 	$L__BB0_7;
$L__BB0_8:
	shl.b32 	%r64, %r4, 2;
	mov.u32 	%r65, _ZZ7convColPfS_S_iiiiE12shared_patch;
	add.s32 	%r21, %r65, %r64;
	and.b32  	%r66, %r9, 4;
	setp.eq.s32 	%p14, %r66, 0;
	@%p14 bra 	$L__BB0_10;
	add.s32 	%r67, %r95, %r2;
	shl.b32 	%r68, %r67, 7;
	add.s32 	%r69, %r21, %r68;
	ld.shared.f32 	%f35, [%r69];
	add.s32 	%r70, %r95, %r28;
	shl.b32 	%r71, %r70, 2;
	add.s32 	%r73, %r51, %r71;
	ld.shared.f32 	%f36, [%r73];
	fma.rn.f32 	%f37, %f35, %f36, %f55;
	ld.shared.f32 	%f38, [%r69+128];
	ld.shared.f32 	%f39, [%r73+4];
	fma.rn.f32 	%f40, %f38, %f39, %f37;
	ld.shared.f32 	%f41, [%r69+256];
	ld.shared.f32 	%f42, [%r73+8];
	fma.rn.f32 	%f43, %f41, %f42, %f40;
	ld.shared.f32 	%f44, [%r69+384];
	ld.shared.f32 	%f45, [%r73+12];
	fma.rn.f32 	%f55, %f44, %f45, %f43;
	add.s32 	%r95, %r95, 4;
$L__BB0_10:
	and.b32  	%r74, %r9, 3;
	setp.eq.s32 	%p15, %r74, 1;
	@%p15 bra 	$L__BB0_12;
	add.s32 	%r75, %r95, %r2;
	shl.b32 	%r76, %r75, 7;
	add.s32 	%r77, %r21, %r76;
	ld.shared.f32 	%f46, [%r77];
	add.s32 	%r78, %r95, %r28;
	shl.b32 	%r79, %r78, 2;
	add.s32 	%r81, %r51, %r79;
	ld.shared.f32 	%f47, [%r81];
	fma.rn.f32 	%f48, %f46, %f47, %f55;
	ld.shared.f32 	%f49, [%r77+128];
	ld.shared.f32 	%f50, [%r81+4];
	fma.rn.f32 	%f55, %f49, %f50, %f48;
	add.s32 	%r95, %r95, 2;
$L__BB0_12:
	add.s32 	%r82, %r95, %r2;
	shl.b32 	%r83, %r82, 7;
	add.s32 	%r84, %r21, %r83;
	ld.shared.f32 	%f51, [%r84];
	add.s32 	%r85, %r95, %r28;
	shl.b32 	%r86, %r85, 2;
	add.s32 	%r88, %r51, %r86;
	ld.shared.f32 	%f52, [%r88];
	fma.rn.f32 	%f53, %f51, %f52, %f55;
	sub.s32 	%r89, %r3, %r28;
	mad.lo.s32 	%r90, %r89, %r26, %r5;
	cvta.to.global.u64 	%rd10, %rd1;
	mul.wide.s32 	%rd11, %r90, 4;
	add.s64 	%rd12, %rd10, %rd11;
	st.global.f32 	[%rd12], %f53;
$L__BB0_13:
	ret;

}
	// .globl	_Z7convRowPfS_S_iiii
.visible .entry _Z7convRowPfS_S_iiii(
	.param .u64 .ptr .align 1 _Z7convRowPfS_S_iiii_param_0,
	.param .u64 .ptr .align 1 _Z7convRowPfS_S_iiii_param_1,
	.param .u64 .ptr .align 1 _Z7convRowPfS_S_iiii_param_2,
	.param .u32 _Z7convRowPfS_S_iiii_param_3,
	.param .u32 _Z7convRowPfS_S_iiii_param_4,
	.param .u32 _Z7convRowPfS_S_iiii_param_5,
	.param .u32 _Z7convRowPfS_S_iiii_param_6
)
{
	.reg .pred 	%p<18>;
	.reg .b32 	%r<96>;
	.reg .b32 	%f<61>;
	.reg .b64 	%rd<13>;
	// demoted variable
	.shared .align 4 .b8 _ZZ7convRowPfS_S_iiiiE12shared_patch[4096];
	// demoted variable
	.shared .align 4 .b8 _ZZ7convRowPfS_S_iiiiE13shared_kernel[128];
	ld.param.u64 	%rd1, [_Z7convRowPfS_S_iiii_param_0];
	ld.param.u64 	%rd2, [_Z7convRowPfS_S_iiii_param_1];
	ld.param.u64 	%rd3, [_Z7convRowPfS_S_iiii_param_2];
	ld.param.u32 	%r25, [_Z7convRowPfS_S_iiii_param_3];
	ld.param.u32 	%r28, [_Z7convRowPfS_S_iiii_param_4];
	ld.param.u32 	%r26, [_Z7convRowPfS_S_iiii_param_5];
	ld.param.u32 	%r27, [_Z7convRowPfS_S_iiii_param_6];
	neg.s32 	%r93, %r27;
	mov.u32 	%r29, %ctaid.y;
	mov.u32 	%r30, %ntid.y;
	mov.u32 	%r2, %tid.y;
	mad.lo.s32 	%r3, %r29, %r30, %r2;
	mov.u32 	%r31, %ctaid.x;
	mov.u32 	%r32, %ntid.x;
	shl.b32 	%r4, %r27, 1;
	sub.s32 	%r33, %r32, %r4;
	mov.u32 	%r5, %tid.x;
	mad.lo.s32 	%r34, %r33, %r31, %r5;
	setp.ge.s32 	%p1, %r3, %r28;
	add.s32 	%r35, %r4, %r25;
	setp.ge.s32 	%p2, %r34, %r35;
	or.pred  	%p3, %p1, %p2;
	@%p3 bra 	$L__BB1_15;
	setp.ge.s32 	%p4, %r34, %r27;
	sub.s32 	%r8, %r35, %r27;
	setp.lt.s32 	%p5, %r34, %r8;
	shl.b32 	%r36, %r2, 7;
	mov.u32 	%r37, _ZZ7convRowPfS_S_iiiiE12shared_patch;
	add.s32 	%r9, %r37, %r36;
	and.pred  	%p6, %p4, %p5;
	@%p6 bra 	$L__BB1_3;
	shl.b32 	%r43, %r5, 2;
	add.s32 	%r44, %r9, %r43;
	mov.b32 	%r45, 0;
	st.shared.u32 	[%r44], %r45;
	bra.uni 	$L__BB1_4;
$L__BB1_3:
	mul.lo.s32 	%r38, %r25, %r3;
	sub.s32 	%r39, %r38, %r27;
	add.s32 	%r40, %r39, %r34;
	cvta.to.global.u64 	%rd4, %rd2;
	mul.wide.s32 	%rd5, %r40, 4;
	add.s64 	%rd6, %rd4, %rd5;
	ld.global.f32 	%f10, [%rd6];
	shl.b32 	%r41, %r5, 2;
	add.s32 	%r42, %r9, %r41;
	st.shared.f32 	[%r42], %f10;
$L__BB1_4:
	setp.ge.s32 	%p7, %r34, %r8;
	rem.u32 	%r46, %r2, %r26;
	cvta.to.global.u64 	%rd7, %rd3;
	mul.wide.u32 	%rd8, %r46, 4;
	add.s64 	%rd9, %rd7, %rd8;
	ld.global.f32 	%f11, [%rd9];
	shl.b32 	%r47, %r46, 2;
	mov.u32 	%r48, _ZZ7convRowPfS_S_iiiiE13shared_kernel;
	add.s32 	%r49, %r48, %r47;
	st.shared.f32 	[%r49], %f11;
	bar.sync 	0;
	setp.lt.u32 	%p8, %r5, %r27;
	sub.s32 	%r51, 32, %r27;
	setp.ge.u32 	%p9, %r5, %r51;
	or.pred  	%p10, %p8, %p9;
	or.pred  	%p11, %p10, %p7;
	@%p11 bra 	$L__BB1_15;
	setp.lt.s32 	%p12, %r27, %r93;
	mov.f32 	%f60, 0f00000000;
	@%p12 bra 	$L__BB1_14;
	setp.lt.u32 	%p13, %r4, 7;
	mov.f32 	%f57, 0f00000000;
	@%p13 bra 	$L__BB1_9;
	add.s32 	%r53, %r4, 1;
	and.b32  	%r54, %r53, -8;
	neg.s32 	%r91, %r54;
	shl.b32 	%r56, %r5, 2;
	add.s32 	%r57, %r36, %r56;
	shl.b32 	%r58, %r27, 2;
	sub.s32 	%r59, %r57, %r58;
	add.s32 	%r61, %r59, %r37;
	add.s32 	%r90, %r61, 16;
	add.s32 	%r89, %r48, 16;
	mov.f32 	%f57, 0f00000000;
$L__BB1_8:
	.pragma "nounroll";
	ld.shared.f32 	%f15, [%r90+-16];
	ld.shared.f32 	%f16, [%r89+-16];
	fma.rn.f32 	%f17, %f15, %f16, %f57;
	ld.shared.f32 	%f18, [%r90+-12];
	ld.shared.f32 	%f19, [%r89+-12];
	fma.rn.f32 	%f20, %f18, %f19, %f17;
	ld.shared.f32 	%f21, [%r90+-8];
	ld.shared.f32 	%f22, [%r89+-8];
	fma.rn.f32 	%f23, %f21, %f22, %f20;
	ld.shared.f32 	%f24, [%r90+-4];
	ld.shared.f32 	%f25, [%r89+-4];
	fma.rn.f32 	%f26, %f24, %f25, %f23;
	ld.shared.f32 	%f27, [%r90];
	ld.shared.f32 	%f28, [%r89];
	fma.rn.f32 	%f29, %f27, %f28, %f26;
	ld.shared.f32 	%f30, [%r90+4];
	ld.shared.f32 	%f31, [%r89+4];
	fma.rn.f32 	%f32, %f30, %f31, %f29;
	ld.shared.f32 	%f33, [%r90+8];
	ld.shared.f32 	%f34, [%r89+8];
	fma.rn.f32 	%f35, %f33, %f34, %f32;
	ld.shared.f32 	%f36, [%r90+12];
	ld.shared.f32 	%f37, [%r89+12];
	fma.rn.f32 	%f57, %f36, %f37, %f35;
	add.s32 	%r93, %r93, 8;
	add.s32 	%r91, %r91, 8;
	add.s32 	%r90, %r90, 32;
	add.s32 	%r89, %r89, 32;
	setp.ne.s32 	%p14, %r91, 0;
	@%p14 bra 	$L__BB1_8;
$L__BB1_9:
	and.b32  	%r63, %r4, 6;
	setp.lt.u32 	%p15, %r63, 3;
	@%p15 bra 	$L__BB1_11;
	add.s32 	%r64, %r93, %r5;
	shl.b32 	%r65, %r64, 2;
	add.s32 	%r66, %r9, %r65;
	ld.shared.f32 	%f38, [%r66];
	add.s32 	%r67, %r93, %r27;
	shl.b32 	%r68, %r67, 2;
	add.s32 	%r70, %r48, %r68;
	ld.shared.f32 	%f39, [%r70];
	fma.rn.f32 	%f40, %f38, %f39, %f57;
	ld.shared.f32 	%f41, [%r66+4];
	ld.shared.f32 	%f42, [%r70+4];
	fma.rn.f32 	%f43, %f41, %f42, %f40;
	ld.shared.f32 	%f44, [%r66+8];
	ld.shared.f32 	%f45, [%r70+8];
	fma.rn.f32 	%f46, %f44, %f45, %f43;
	ld.shared.f32 	%f47, [%r66+12];
	ld.shared.f32 	%f48, [%r70+12];
	fma.rn.f32 	%f57, %f47, %f48, %f46;
	add.s32 	%r93, %r93, 4;
$L__BB1_11:
	and.b32  	%r71, %r27, 1;
	setp.eq.b32 	%p16, %r71, 1;
	not.pred 	%p17, %p16;
	@%p17 bra 	$L__BB1_13;
	add.s32 	%r72, %r93, %r5;
	shl.b32 	%r73, %r72, 2;
	add.s32 	%r74, %r9, %r73;
	ld.shared.f32 	%f49, [%r74];
	add.s32 	%r75, %r93, %r27;
	shl.b32 	%r76, %r75, 2;
	add.s32 	%r78, %r48, %r76;
	ld.shared.f32 	%f50, [%r78];
	fma.rn.f32 	%f51, %f49, %f50, %f57;
	ld.shared.f32 	%f52, [%r74+4];
	ld.shared.f32 	%f53, [%r78+4];
	fma.rn.f32 	%f57, %f52, %f53, %f51;
	add.s32 	%r93, %r93, 2;
$L__BB1_13:
	add.s32 	%r79, %r93, %r5;
	shl.b32 	%r80, %r79, 2;
	add.s32 	%r81, %r9, %r80;
	ld.shared.f32 	%f54, [%r81];
	add.s32 	%r82, %r93, %r27;
	shl.b32 	%r83, %r82, 2;
	add.s32 	%r85, %r48, %r83;
	ld.shared.f32 	%f55, [%r85];
	fma.rn.f32 	%f60, %f54, %f55, %f57;
$L__BB1_14:
	mul.lo.s32 	%r86, %r25, %r3;
	sub.s32 	%r87, %r86, %r27;
	add.s32 	%r88, %r87, %r34;
	cvta.to.global.u64 	%rd10, %rd1;
	mul.wide.s32 	%rd11, %r88, 4;
	add.s64 	%rd12, %rd10, %rd11;
	st.global.f32 	[%rd12], %f60;
$L__BB1_15:
	ret;

}


// ===== COMPILED SASS (sm_100) =====

	.target	sm_100

	.elftype	@"ET_EXEC"


//--------------------- .note.nv.tkinfo           --------------------------
	.section	.note.nv.tkinfo,"",@"SHT_NOTE"
	.sectionflags	@"SHF_NOTE_NV_TKINFO"
	.tkinfo
        /*0018*/ 	.word	0x00000002
        /*0030*/ 	.string	""
        /*0030*/ 	.string	"ptxas"
        /*0030*/ 	.string	"Cuda compilation tools, release 13.0, V13.0.88"
        /*0030*/ 	.string	"Build cuda_13.0.r13.0/compiler.36424714_0"
        /*0030*/ 	.string	"-arch sm_100 -m 64 "



//--------------------- .note.nv.cuinfo           --------------------------
	.section	.note.nv.cuinfo,"",@"SHT_NOTE"
	.sectionflags	@"SHF_NOTE_NV_CUINFO"
        /*0018*/ 	.short	0x0002
        /*001a*/ 	.short	0x0064
        /*001c*/ 	.short	0x0082
	.zero		2


//--------------------- .nv.info                  --------------------------
	.section	.nv.info,"",@"SHT_CUDA_INFO"
	.align	4


	//----- nvinfo : EIATTR_REGCOUNT
	.align		4
        /*0000*/ 	.byte	0x04, 0x2f
        /*0002*/ 	.short	(.L_1 - .L_0)
	.align		4
.L_0:
        /*0004*/ 	.word	index@(_Z7convColPfS_S_iiii)
        /*0008*/ 	.word	0x0000001e


	//----- nvinfo : EIATTR_FRAME_SIZE
	.align		4
.L_1:
        /*000c*/ 	.byte	0x04, 0x11
        /*000e*/ 	.short	(.L_3 - .L_2)
	.align		4
.L_2:
        /*0010*/ 	.word	index@(_Z7convColPfS_S_iiii)
        /*0014*/ 	.word	0x00000000


	//----- nvinfo : EIATTR_REGCOUNT
	.align		4
.L_3:
        /*0018*/ 	.byte	0x04, 0x2f
        /*001a*/ 	.short	(.L_5 - .L_4)
	.align		4
.L_4:
        /*001c*/ 	.word	index@(_Z7convRowPfS_S_iiii)
        /*0020*/ 	.word	0x0000001d


	//----- nvinfo : EIATTR_FRAME_SIZE
	.align		4
.L_5:
        /*0024*/ 	.byte	0x04, 0x11
        /*0026*/ 	.short	(.L_7 - .L_6)
	.align		4
.L_6:
        /*0028*/ 	.word	index@(_Z7convRowPfS_S_iiii)
        /*002c*/ 	.word	0x00000000


	//----- nvinfo : EIATTR_MIN_STACK_SIZE
	.align		4
.L_7:
        /*0030*/ 	.byte	0x04, 0x12
        /*0032*/ 	.short	(.L_9 - .L_8)
	.align		4
.L_8:
        /*0034*/ 	.word	index@(_Z7convRowPfS_S_iiii)
        /*0038*/ 	.word	0x00000000


	//----- nvinfo : EIATTR_MIN_STACK_SIZE
	.align		4
.L_9:
        /*003c*/ 	.byte	0x04, 0x12
        /*003e*/ 	.short	(.L_11 - .L_10)
	.align		4
.L_10:
        /*0040*/ 	.word	index@(_Z7convColPfS_S_iiii)
        /*0044*/ 	.word	0x00000000
.L_11:


//--------------------- .nv.compat                --------------------------
	.section	.nv.compat,"",@"SHT_CUDA_COMPAT_INFO"
	.align	4
        /*0000*/ 	.byte	0x02, 0x09, 0x00, 0x00, 0x02, 0x02, 0x01, 0x00, 0x02, 0x05, 0x05, 0x00, 0x03, 0x07, 0x01, 0x01
        /*0010*/ 	.byte	0x02, 0x03, 0x00, 0x00, 0x02, 0x06, 0x01, 0x00, 0x04, 0x0b, 0x08, 0x00, 0x09, 0x00, 0x00, 0x00
        /*0020*/ 	.byte	0x00, 0x00, 0x00, 0x00


//--------------------- .nv.info._Z7convRowPfS_S_iiii --------------------------
	.section	.nv.info._Z7convRowPfS_S_iiii,"",@"SHT_CUDA_INFO"
	.sectionflags	@""
	.align	4


	//----- nvinfo : EIATTR_CUDA_API_VERSION
	.align		4
        /*0000*/ 	.byte	0x04, 0x37
        /*0002*/ 	.short	(.L_13 - .L_12)
.L_12:
        /*0004*/ 	.word	0x00000082


	//----- nvinfo : EIATTR_KPARAM_INFO
	.align		4
.L_13:
        /*0008*/ 	.byte	0x04, 0x17
        /*000a*/ 	.short	(.L_15 - .L_14)
.L_14:
        /*000c*/ 	.word	0x00000000
        /*0010*/ 	.short	0x0006
        /*0012*/ 	.short	0x0024
        /*0014*/ 	.byte	0x00, 0xf0, 0x11, 0x00


	//----- nvinfo : EIATTR_KPARAM_INFO
	.align		4
.L_15:
        /*0018*/ 	.byte	0x04, 0x17
        /*001a*/ 	.short	(.L_17 - .L_16)
.L_16:
        /*001c*/ 	.word	0x00000000
        /*0020*/ 	.short	0x0005
        /*0022*/ 	.short	0x0020
        /*0024*/ 	.byte	0x00, 0xf0, 0x11, 0x00


	//----- nvinfo : EIATTR_KPARAM_INFO
	.align		4
.L_17:
        /*0028*/ 	.byte	0x04, 0x17
        /*002a*/ 	.short	(.L_19 - .L_18)
.L_18:
        /*002c*/ 	.word	0x00000000
        /*0030*/ 	.short	0x0004
        /*0032*/ 	.short	0x001c
        /*0034*/ 	.byte	0x00, 0xf0, 0x11, 0x00


	//----- nvinfo : EIATTR_KPARAM_INFO
	.align		4
.L_19:
        /*0038*/ 	.byte	0x04, 0x17
        /*003a*/ 	.short	(.L_21 - .L_20)
.L_20:
        /*003c*/ 	.word	0x00000000
        /*0040*/ 	.short	0x0003
        /*0042*/ 	.short	0x0018
        /*0044*/ 	.byte	0x00, 0xf0, 0x11, 0x00


	//----- nvinfo : EIATTR_KPARAM_INFO
	.align		4
.L_21:
        /*0048*/ 	.byte	0x04, 0x17
        /*004a*/ 	.short	(.L_23 - .L_22)
.L_22:
        /*004c*/ 	.word	0x00000000
        /*0050*/ 	.short	0x0002
        /*0052*/ 	.short	0x0010
        /*0054*/ 	.byte	0x00, 0xf5, 0x21, 0x00


	//----- nvinfo : EIATTR_KPARAM_INFO
	.align		4
.L_23:
        /*0058*/ 	.byte	0x04, 0x17
        /*005a*/ 	.short	(.L_25 - .L_24)
.L_24:
        /*005c*/ 	.word	0x00000000
        /*0060*/ 	.short	0x0001
        /*0062*/ 	.short	0x0008
        /*0064*/ 	.byte	0x00, 0xf5, 0x21, 0x00


	//----- nvinfo : EIATTR_KPARAM_INFO
	.align		4
.L_25:
        /*0068*/ 	.byte	0x04, 0x17
        /*006a*/ 	.short	(.L_27 - .L_26)
.L_26:
        /*006c*/ 	.word	0x00000000
        /*0070*/ 	.short	0x0000
        /*0072*/ 	.short	0x0000
        /*0074*/ 	.byte	0x00, 0xf5, 0x21, 0x00


	//----- nvinfo : EIATTR_SPARSE_MMA_MASK
	.align		4
.L_27:
        /*0078*/ 	.byte	0x03, 0x50
        /*007a*/ 	.short	0x0000


	//----- nvinfo : EIATTR_MAXREG_COUNT
	.align		4
        /*007c*/ 	.byte	0x03, 0x1b
        /*007e*/ 	.short	0x00ff


	//----- nvinfo : EIATTR_NUM_BARRIERS
	.align		4
        /*0080*/ 	.byte	0x02, 0x4c
        /*0082*/ 	.byte	0x01
	.zero		1


	//----- nvinfo : EIATTR_MERCURY_ISA_VERSION
	.align		4
        /*0084*/ 	.byte	0x03, 0x5f
        /*0086*/ 	.short	0x0101


	//----- nvinfo : EIATTR_VRC_CTA_INIT_COUNT
	.align		4
        /*0088*/ 	.byte	0x02, 0x4a
	.zero		1
	.zero		1


	//----- nvinfo : EIATTR_EXIT_INSTR_OFFSETS
	.align		4
        /*008c*/ 	.byte	0x04, 0x1c
        /*008e*/ 	.short	(.L_29 - .L_28)


	//   ....[0]....
.L_28:
        /*0090*/ 	.word	0x00000100


	//   ....[1]....
        /*0094*/ 	.word	0x00000410


	//   ....[2]....
        /*0098*/ 	.word	0x00000960


	//----- nvinfo : EIATTR_CBANK_PARAM_SIZE
	.align		4
.L_29:
        /*009c*/ 	.byte	0x03, 0x19
        /*009e*/ 	.short	0x0028


	//----- nvinfo : EIATTR_PARAM_CBANK
	.align		4
        /*00a0*/ 	.byte	0x04, 0x0a
        /*00a2*/ 	.short	(.L_31 - .L_30)
	.align		4
.L_30:
        /*00a4*/ 	.word	index@(.nv.constant0._Z7convRowPfS_S_iiii)
        /*00a8*/ 	.short	0x0380
        /*00aa*/ 	.short	0x0028


	//----- nvinfo : EIATTR_SW_WAR
	.align		4
.L_31:
        /*00ac*/ 	.byte	0x04, 0x36
        /*00ae*/ 	.short	(.L_33 - .L_32)
.L_32:
        /*00b0*/ 	.word	0x00000008
.L_33:


//--------------------- .nv.info._Z7convColPfS_S_iiii --------------------------
	.section	.nv.info._Z7convColPfS_S_iiii,"",@"SHT_CUDA_INFO"
	.sectionflags	@""
	.align	4


	//----- nvinfo : EIATTR_CUDA_API_VERSION
	.align		4
        /*0000*/ 	.byte	0x04, 0x37
        /*0002*/ 	.short	(.L_35 - .L_34)
.L_34:
        /*0004*/ 	.word	0x00000082


	//----- nvinfo : EIATTR_KPARAM_INFO
	.align		4
.L_35:
        /*0008*/ 	.byte	0x04, 0x17
        /*000a*/ 	.short	(.L_37 - .L_36)
.L_36:
        /*000c*/ 	.word	0x00000000
        /*0010*/ 	.short	0x0006
        /*0012*/ 	.short	0x0024
        /*0014*/ 	.byte	0x00, 0xf0, 0x11, 0x00


	//----- nvinfo : EIATTR_KPARAM_INFO
	.align		4
.L_37:
        /*0018*/ 	.byte	0x04, 0x17
        /*001a*/ 	.short	(.L_39 - .L_38)
.L_38:
        /*001c*/ 	.word	0x00000000
        /*0020*/ 	.short	0x0005
        /*0022*/ 	.short	0x0020
        /*0024*/ 	.byte	0x00, 0xf0, 0x11, 0x00


	//----- nvinfo : EIATTR_KPARAM_INFO
	.align		4
.L_39:
        /*0028*/ 	.byte	0x04, 0x17
        /*002a*/ 	.short	(.L_41 - .L_40)
.L_40:
        /*002c*/ 	.word	0x00000000
        /*0030*/ 	.short	0x0004
        /*0032*/ 	.short	0x001c
        /*0034*/ 	.byte	0x00, 0xf0, 0x11, 0x00


	//----- nvinfo : EIATTR_KPARAM_INFO
	.align		4
.L_41:
        /*0038*/ 	.byte	0x04, 0x17
        /*003a*/ 	.short	(.L_43 - .L_42)
.L_42:
        /*003c*/ 	.word	0x00000000
        /*0040*/ 	.short	0x0003
        /*0042*/ 	.short	0x0018
        /*0044*/ 	.byte	0x00, 0xf0, 0x11, 0x00


	//----- nvinfo : EIATTR_KPARAM_INFO
	.align		4
.L_43:
        /*0048*/ 	.byte	0x04, 0x17
        /*004a*/ 	.short	(.L_45 - .L_44)
.L_44:
        /*004c*/ 	.word	0x00000000
        /*0050*/ 	.short	0x0002
        /*0052*/ 	.short	0x0010
        /*0054*/ 	.byte	0x00, 0xf5, 0x21, 0x00


	//----- nvinfo : EIATTR_KPARAM_INFO
	.align		4
.L_45:
        /*0058*/ 	.byte	0x04, 0x17
        /*005a*/ 	.short	(.L_47 - .L_46)
.L_46:
        /*005c*/ 	.word	0x00000000
        /*0060*/ 	.short	0x0001
        /*0062*/ 	.short	0x0008
        /*0064*/ 	.byte	0x00, 0xf5, 0x21, 0x00


	//----- nvinfo : EIATTR_KPARAM_INFO
	.align		4
.L_47:
        /*0068*/ 	.byte	0x04, 0x17
        /*006a*/ 	.short	(.L_49 - .L_48)
.L_48:
        /*006c*/ 	.word	0x00000000
        /*0070*/ 	.short	0x0000
        /*0072*/ 	.short	0x0000
        /*0074*/ 	.byte	0x00, 0xf5, 0x21, 0x00


	//----- nvinfo : EIATTR_SPARSE_MMA_MASK
	.align		4
.L_49:
        /*0078*/ 	.byte	0x03, 0x50
        /*007a*/ 	.short	0x0000


	//----- nvinfo : EIATTR_MAXREG_COUNT
	.align		4
        /*007c*/ 	.byte	0x03, 0x1b
        /*007e*/ 	.short	0x00ff


	//----- nvinfo : EIATTR_NUM_BARRIERS
	.align		4
        /*0080*/ 	.byte	0x02, 0x4c
        /*0082*/ 	.byte	0x01
	.zero		1


	//----- nvinfo : EIATTR_MERCURY_ISA_VERSION
	.align		4
        /*0084*/ 	.byte	0x03, 0x5f
        /*0086*/ 	.short	0x0101


	//----- nvinfo : EIATTR_VRC_CTA_INIT_COUNT
	.align		4
        /*0088*/ 	.byte	0x02, 0x4a
	.zero		1
	.zero		1


	//----- nvinfo : EIATTR_EXIT_INSTR_OFFSETS
	.align		4
        /*008c*/ 	.byte	0x04, 0x1c
        /*008e*/ 	.short	(.L_51 - .L_50)


	//   ....[0]....
.L_50:
        /*0090*/ 	.word	0x00000100


	//   ....[1]....
        /*0094*/ 	.word	0x00000460


	//   ....[2]....
        /*0098*/ 	.word	0x000009a0


	//----- nvinfo : EIATTR_CBANK_PARAM_SIZE
	.align		4
.L_51:
        /*009c*/ 	.byte	0x03, 0x19
        /*009e*/ 	.short	0x0028


	//----- nvinfo : EIATTR_PARAM_CBANK
	.align		4
        /*00a0*/ 	.byte	0x04, 0x0a
        /*00a2*/ 	.short	(.L_53 - .L_52)
	.align		4
.L_52:
        /*00a4*/ 	.word	index@(.nv.constant0._Z7convColPfS_S_iiii)
        /*00a8*/ 	.short	0x0380
        /*00aa*/ 	.short	0x0028


	//----- nvinfo : EIATTR_SW_WAR
	.align		4
.L_53:
        /*00ac*/ 	.byte	0x04, 0x36
        /*00ae*/ 	.short	(.L_55 - .L_54)
.L_54:
        /*00b0*/ 	.word	0x00000008
.L_55:


//--------------------- .nv.callgraph             --------------------------
	.section	.nv.callgraph,"",@"SHT_CUDA_CALLGRAPH"
	.align	4
	.sectionentsize	8
	.align		4
        /*0000*/ 	.word	0x00000000
	.align		4
        /*0004*/ 	.word	0xffffffff
	.align		4
        /*0008*/ 	.word	0x00000000
	.align		4
        /*000c*/ 	.word	0xfffffffe
	.align		4
        /*0010*/ 	.word	0x00000000
	.align		4
        /*0014*/ 	.word	0xfffffffd
	.align		4
        /*0018*/ 	.word	0x00000000
	.align		4
        /*001c*/ 	.word	0xfffffffc


//--------------------- .text._Z7convRowPfS_S_iiii --------------------------
	.section	.text._Z7convRowPfS_S_iiii,"ax",@progbits
	.align	128
        .global         _Z7convRowPfS_S_iiii
        .type           _Z7convRowPfS_S_iiii,@function
        .size           _Z7convRowPfS_S_iiii,(.L_x_11 - _Z7convRowPfS_S_iiii)
        .other          _Z7convRowPfS_S_iiii,@"STO_CUDA_ENTRY STV_DEFAULT"
_Z7convRowPfS_S_iiii:
.text._Z7convRowPfS_S_iiii:
[----:B------:R-:W-:Y:S08]  /*0000*/  LDC R1, c[0x0][0x37c] ;  /* 0x0000df00ff017b82 */ /* 0x000ff00000000800 */
[----:B------:R-:W0:Y:S01]  /*0010*/  LDC R0, c[0x0][0x3a4] ;  /* 0x0000e900ff007b82 */ /* 0x000e220000000800 */
[----:B------:R-:W1:Y:S01]  /*0020*/  S2R R3, SR_TID.X ;  /* 0x0000000000037919 */ /* 0x000e620000002100 */
[----:B------:R-:W2:Y:S01]  /*0030*/  LDCU.64 UR8, c[0x0][0x398] ;  /* 0x00007300ff0877ac */ /* 0x000ea20008000a00 */
[----:B------:R-:W3:Y:S05]  /*0040*/  S2R R2, SR_TID.Y ;  /* 0x0000000000027919 */ /* 0x000eea0000002200 */
[----:B------:R-:W1:Y:S08]  /*0050*/  S2UR UR5, SR_CTAID.X ;  /* 0x00000000000579c3 */ /* 0x000e700000002500 */
[----:B------:R-:W3:Y:S01]  /*0060*/  LDC R15, c[0x0][0x364] ;  /* 0x0000d900ff0f7b82 */ /* 0x000ee20000000800 */
[----:B------:R-:W4:Y:S07]  /*0070*/  LDCU UR6, c[0x0][0x360] ;  /* 0x00006c00ff0677ac */ /* 0x000f2e0008000800 */
[----:B------:R-:W3:Y:S01]  /*0080*/  S2UR UR4, SR_CTAID.Y ;  /* 0x00000000000479c3 */ /* 0x000ee20000002600 */
[----:B0-----:R-:W-:-:S04]  /*0090*/  SHF.L.U32 R4, R0, 0x1, RZ ;  /* 0x0000000100047819 */ /* 0x001fc800000006ff */
[C---:B--2---:R-:W-:Y:S02]  /*00a0*/  IADD3 R5, PT, PT, R4.reuse, UR8, RZ ;  /* 0x0000000804057c10 */ /* 0x044fe4000fffe0ff */
[----:B----4-:R-:W-:-:S05]  /*00b0*/  IADD3 R6, PT, PT, -R4, UR6, RZ ;  /* 0x0000000604067c10 */ /* 0x010fca000fffe1ff */
[----:B-1----:R-:W-:-:S05]  /*00c0*/  IMAD R13, R6, UR5, R3 ;  /* 0x00000005060d7c24 */ /* 0x002fca000f8e0203 */
[----:B------:R-:W-:Y:S01]  /*00d0*/  ISETP.GE.AND P0, PT, R13, R5, PT ;  /* 0x000000050d00720c */ /* 0x000fe20003f06270 */
[----:B---3--:R-:W-:-:S05]  /*00e0*/  IMAD R15, R15, UR4, R2 ;  /* 0x000000040f0f7c24 */ /* 0x008fca000f8e0202 */
[----:B------:R-:W-:-:S13]  /*00f0*/  ISETP.GE.OR P0, PT, R15, UR9, P0 ;  /* 0x000000090f007c0c */ /* 0x000fda0008706670 */
[----:B------:R-:W-:Y:S05]  /*0100*/  @P0 EXIT ;  /* 0x000000000000094d */ /* 0x000fea0003800000 */
[----:B------:R-:W0:Y:S01]  /*0110*/  LDCU UR6, c[0x0][0x3a0] ;  /* 0x00007400ff0677ac */ /* 0x000e220008000800 */
[----:B------:R-:W-:Y:S01]  /*0120*/  IMAD.MOV.U32 R6, RZ, RZ, RZ ;  /* 0x000000ffff067224 */ /* 0x000fe200078e00ff */
[----:B------:R-:W1:Y:S01]  /*0130*/  LDC.64 R10, c[0x0][0x390] ;  /* 0x0000e400ff0a7b82 */ /* 0x000e620000000a00 */
[----:B------:R-:W2:Y:S01]  /*0140*/  LDCU.64 UR4, c[0x0][0x358] ;  /* 0x00006b00ff0477ac */ /* 0x000ea20008000a00 */
[----:B0-----:R-:W0:Y:S01]  /*0150*/  I2F.U32.RP R8, UR6 ;  /* 0x0000000600087d06 */ /* 0x001e220008209000 */
[----:B------:R-:W-:-:S07]  /*0160*/  ISETP.NE.U32.AND P2, PT, RZ, UR6, PT ;  /* 0x00000006ff007c0c */ /* 0x000fce000bf45070 */
[----:B0-----:R-:W0:Y:S02]  /*0170*/  MUFU.RCP R8, R8 ;  /* 0x0000000800087308 */ /* 0x001e240000001000 */
[----:B0-----:R-:W-:-:S06]  /*0180*/  VIADD R7, R8, 0xffffffe ;  /* 0x0ffffffe08077836 */ /* 0x001fcc0000000000 */
[----:B------:R-:W0:Y:S02]  /*0190*/  F2I.FTZ.U32.TRUNC.NTZ R7, R7 ;  /* 0x0000000700077305 */ /* 0x000e24000021f000 */
[----:B0-----:R-:W-:-:S05]  /*01a0*/  IADD3 R9, PT, PT, RZ, -R7, RZ ;  /* 0x80000007ff097210 */ /* 0x001fca0007ffe0ff */
[----:B------:R-:W-:-:S04]  /*01b0*/  IMAD R9, R9, UR6, RZ ;  /* 0x0000000609097c24 */ /* 0x000fc8000f8e02ff */
[----:B------:R-:W-:-:S04]  /*01c0*/  IMAD.HI.U32 R9, R7, R9, R6 ;  /* 0x0000000907097227 */ /* 0x000fc800078e0006 */
[----:B------:R-:W-:Y:S02]  /*01d0*/  IMAD.IADD R6, R5, 0x1, -R0 ;  /* 0x0000000105067824 */ /* 0x000fe400078e0a00 */
[----:B------:R-:W-:-:S03]  /*01e0*/  IMAD.HI.U32 R9, R9, R2, RZ ;  /* 0x0000000209097227 */ /* 0x000fc600078e00ff */
[----:B------:R-:W-:Y:S02]  /*01f0*/  ISETP.GE.AND P0, PT, R13, R6, PT ;  /* 0x000000060d00720c */ /* 0x000fe40003f06270 */
[----:B------:R-:W-:Y:S02]  /*0200*/  IADD3 R9, PT, PT, -R9, RZ, RZ ;  /* 0x000000ff09097210 */ /* 0x000fe40007ffe1ff */
[----:B------:R-:W-:-:S03]  /*0210*/  ISETP.GE.AND P0, PT, R13, R0, !P0 ;  /* 0x000000000d00720c */ /* 0x000fc60004706270 */
[----:B------:R-:W-:-:S05]  /*0220*/  IMAD R19, R9, UR6, R2 ;  /* 0x0000000609137c24 */ /* 0x000fca000f8e0202 */
[----:B------:R-:W-:-:S05]  /*0230*/  ISETP.GE.U32.AND P1, PT, R19, UR6, PT ;  /* 0x0000000613007c0c */ /* 0x000fca000bf26070 */
[----:B------:R-:W0:Y:S01]  /*0240*/  @P0 LDC.64 R8, c[0x0][0x388] ;  /* 0x0000e200ff080b82 */ /* 0x000e220000000a00 */
[----:B------:R-:W-:-:S05]  /*0250*/  @P0 IMAD R12, R15, UR8, -R0 ;  /* 0x000000080f0c0c24 */ /* 0x000fca000f8e0a00 */
[----:B------:R-:W-:Y:S02]  /*0260*/  @P0 IADD3 R5, PT, PT, R13, R12, RZ ;  /* 0x0000000c0d050210 */ /* 0x000fe40007ffe0ff */
[----:B------:R-:W-:-:S04]  /*0270*/  @P1 IADD3 R19, PT, PT, R19, -UR6, RZ ;  /* 0x8000000613131c10 */ /* 0x000fc8000fffe0ff */
[----:B------:R-:W-:Y:S01]  /*0280*/  ISETP.GE.U32.AND P1, PT, R19, UR6, PT ;  /* 0x0000000613007c0c */ /* 0x000fe2000bf26070 */
[----:B0-----:R-:W-:-:S12]  /*0290*/  @P0 IMAD.WIDE R8, R5, 0x4, R8 ;  /* 0x0000000405080825 */ /* 0x001fd800078e0208 */
[----:B------:R-:W-:Y:S01]  /*02a0*/  @P1 VIADD R19, R19, -UR6 ;  /* 0x8000000613131c36 */ /* 0x000fe20008000000 */
[----:B------:R-:W-:Y:S01]  /*02b0*/  @!P2 LOP3.LUT R19, RZ, UR6, RZ, 0x33, !PT ;  /* 0x00000006ff13ac12 */ /* 0x000fe2000f8e33ff */
[----:B--2---:R-:W2:Y:S04]  /*02c0*/  @P0 LDG.E R8, desc[UR4][R8.64] ;  /* 0x0000000408080981 */ /* 0x004ea8000c1e1900 */
[----:B-1----:R-:W-:-:S06]  /*02d0*/  IMAD.WIDE.U32 R10, R19, 0x4, R10 ;  /* 0x00000004130a7825 */ /* 0x002fcc00078e000a */
[----:B------:R-:W3:Y:S01]  /*02e0*/  LDG.E R10, desc[UR4][R10.64] ;  /* 0x000000040a0a7981 */ /* 0x000ee2000c1e1900 */
[----:B------:R-:W0:Y:S01]  /*02f0*/  S2R R7, SR_CgaCtaId ;  /* 0x0000000000077919 */ /* 0x000e220000008800 */
[----:B------:R-:W-:Y:S01]  /*0300*/  MOV R5, 0x400 ;  /* 0x0000040000057802 */ /* 0x000fe20000000f00 */
[----:B------:R-:W-:Y:S01]  /*0310*/  IMAD.SHL.U32 R16, R2, 0x80, RZ ;  /* 0x0000008002107824 */ /* 0x000fe200078e00ff */
[----:B------:R-:W-:Y:S02]  /*0320*/  IADD3 R12, PT, PT, -R0, 0x20, RZ ;  /* 0x00000020000c7810 */ /* 0x000fe40007ffe1ff */
[----:B------:R-:W-:Y:S02]  /*0330*/  IADD3 R2, PT, PT, R5, 0x1000, RZ ;  /* 0x0000100005027810 */ /* 0x000fe40007ffe0ff */
[----:B------:R-:W-:Y:S02]  /*0340*/  ISETP.GE.U32.AND P1, PT, R3, R12, PT ;  /* 0x0000000c0300720c */ /* 0x000fe40003f26070 */
[----:B0-----:R-:W-:-:S02]  /*0350*/  LEA R17, R7, R5, 0x18 ;  /* 0x0000000507117211 */ /* 0x001fc400078ec0ff */
[----:B------:R-:W-:-:S03]  /*0360*/  LEA R2, R7, R2, 0x18 ;  /* 0x0000000207027211 */ /* 0x000fc600078ec0ff */
[----:B------:R-:W-:Y:S02]  /*0370*/  IMAD.IADD R12, R16, 0x1, R17 ;  /* 0x00000001100c7824 */ /* 0x000fe400078e0211 */
[----:B------:R-:W-:-:S03]  /*0380*/  IMAD R19, R19, 0x4, R2 ;  /* 0x0000000413137824 */ /* 0x000fc600078e0202 */
[----:B------:R-:W-:-:S05]  /*0390*/  LEA R5, R3, R12, 0x2 ;  /* 0x0000000c03057211 */ /* 0x000fca00078e10ff */
[----:B------:R0:W-:Y:S01]  /*03a0*/  @!P0 STS [R5], RZ ;  /* 0x000000ff05008388 */ /* 0x0001e20000000800 */
[----:B------:R-:W-:-:S04]  /*03b0*/  ISETP.LT.U32.OR P1, PT, R3, R0, P1 ;  /* 0x000000000300720c */ /* 0x000fc80000f21470 */
[----:B------:R-:W-:Y:S02]  /*03c0*/  ISETP.GE.OR P1, PT, R13, R6, P1 ;  /* 0x000000060d00720c */ /* 0x000fe40000f26670 */
[----:B------:R-:W-:Y:S01]  /*03d0*/  IADD3 R14, PT, PT, -R0, RZ, RZ ;  /* 0x000000ff000e7210 */ /* 0x000fe20007ffe1ff */
[----:B--2---:R0:W-:Y:S04]  /*03e0*/  @P0 STS [R5], R8 ;  /* 0x0000000805000388 */ /* 0x0041e80000000800 */
[----:B---3--:R0:W-:Y:S01]  /*03f0*/  STS [R19], R10 ;  /* 0x0000000a13007388 */ /* 0x0081e20000000800 */
[----:B------:R-:W-:Y:S06]  /*0400*/  BAR.SYNC.DEFER_BLOCKING 0x0 ;  /* 0x0000000000007b1d */ /* 0x000fec0000010000 */
[----:B------:R-:W-:Y:S05]  /*0410*/  @P1 EXIT ;  /* 0x000000000000194d */ /* 0x000fea0003800000 */
[----:B------:R-:W-:Y:S01]  /*0420*/  ISETP.GT.AND P0, PT, R14, R0, PT ;  /* 0x000000000e00720c */ /* 0x000fe20003f04270 */
[----:B0-----:R-:W-:-:S12]  /*0430*/  IMAD.MOV.U32 R19, RZ, RZ, RZ ;  /* 0x000000ffff137224 */ /* 0x001fd800078e00ff */
[----:B------:R-:W-:Y:S05]  /*0440*/  @P0 BRA `(.L_x_0) ;  /* 0x0000000400300947 */ /* 0x000fea0003800000 */
[C---:B------:R-:W-:Y:S01]  /*0450*/  ISETP.GE.U32.AND P2, PT, R4.reuse, 0x7, PT ;  /* 0x000000070400780c */ /* 0x040fe20003f46070 */
[----:B------:R-:W-:Y:S01]  /*0460*/  HFMA2 R19, -RZ, RZ, 0, 0 ;  /* 0x00000000ff137431 */ /* 0x000fe200000001ff */
[----:B------:R-:W-:Y:S02]  /*0470*/  LOP3.LUT R5, R4, 0x6, RZ, 0xc0, !PT ;  /* 0x0000000604057812 */ /* 0x000fe400078ec0ff */
[----:B------:R-:W-:Y:S02]  /*0480*/  LOP3.LUT R6, R0, 0x1, RZ, 0xc0, !PT ;  /* 0x0000000100067812 */ /* 0x000fe400078ec0ff */
[----:B------:R-:W-:Y:S02]  /*0490*/  ISETP.GE.U32.AND P0, PT, R5, 0x3, PT ;  /* 0x000000030500780c */ /* 0x000fe40003f06070 */
[----:B------:R-:W-:-:S05]  /*04a0*/  ISETP.NE.U32.AND P1, PT, R6, 0x1, PT ;  /* 0x000000010600780c */ /* 0x000fca0003f25070 */
[----:B------:R-:W-:Y:S08]  /*04b0*/  @!P2 BRA `(.L_x_1) ;  /* 0x000000000080a947 */ /* 0x000ff00003800000 */
[----:B------:R-:W-:Y:S01]  /*04c0*/  IMAD R16, R3, 0x4, R16 ;  /* 0x0000000403107824 */ /* 0x000fe200078e0210 */
[----:B------:R-:W-:Y:S01]  /*04d0*/  IADD3 R4, PT, PT, R4, 0x1, RZ ;  /* 0x0000000104047810 */ /* 0x000fe20007ffe0ff */
[----:B------:R-:W-:Y:S02]  /*04e0*/  IMAD.MOV.U32 R19, RZ, RZ, RZ ;  /* 0x000000ffff137224 */ /* 0x000fe400078e00ff */
[----:B------:R-:W-:Y:S01]  /*04f0*/  IMAD R6, R14, 0x4, R16 ;  /* 0x000000040e067824 */ /* 0x000fe200078e0210 */
[----:B------:R-:W-:Y:S02]  /*0500*/  LOP3.LUT R4, R4, 0xfffffff8, RZ, 0xc0, !PT ;  /* 0xfffffff804047812 */ /* 0x000fe400078ec0ff */
[----:B------:R-:W-:Y:S02]  /*0510*/  IADD3 R16, PT, PT, R2, 0x10, RZ ;  /* 0x0000001002107810 */ /* 0x000fe40007ffe0ff */
[----:B------:R-:W-:Y:S02]  /*0520*/  IADD3 R17, PT, PT, R6, 0x10, R17 ;  /* 0x0000001006117810 */ /* 0x000fe40007ffe011 */
[----:B------:R-:W-:-:S07]  /*0530*/  IADD3 R18, PT, PT, -R4, RZ, RZ ;  /* 0x000000ff04127210 */ /* 0x000fce0007ffe1ff */
.L_x_2:
[----:B------:R-:W-:Y:S01]  /*0540*/  LDS R24, [R17+-0x10] ;  /* 0xfffff00011187984 */ /* 0x000fe20000000800 */
[----:B------:R-:W-:Y:S01]  /*0550*/  VIADD R18, R18, 0x8 ;  /* 0x0000000812127836 */ /* 0x000fe20000000000 */
[----:B------:R-:W-:Y:S02]  /*0560*/  IADD3 R14, PT, PT, R14, 0x8, RZ ;  /* 0x000000080e0e7810 */ /* 0x000fe40007ffe0ff */
[----:B------:R-:W0:Y:S02]  /*0570*/  LDS.128 R4, [R16+-0x10] ;  /* 0xfffff00010047984 */ /* 0x000e240000000c00 */
[----:B------:R-:W-:Y:S02]  /*0580*/  ISETP.NE.AND P2, PT, R18, RZ, PT ;  /* 0x000000ff1200720c */ /* 0x000fe40003f45270 */
[----:B------:R-:W1:Y:S04]  /*0590*/  LDS R25, [R17+-0xc] ;  /* 0xfffff40011197984 */ /* 0x000e680000000800 */
[----:B------:R-:W2:Y:S04]  /*05a0*/  LDS R26, [R17+-0x8] ;  /* 0xfffff800111a7984 */ /* 0x000ea80000000800 */
[----:B------:R-:W3:Y:S04]  /*05b0*/  LDS R22, [R17+-0x4] ;  /* 0xfffffc0011167984 */ /* 0x000ee80000000800 */
[----:B------:R-:W-:Y:S04]  /*05c0*/  LDS R23, [R17] ;  /* 0x0000000011177984 */ /* 0x000fe80000000800 */
[----:B------:R4:W5:Y:S04]  /*05d0*/  LDS.128 R8, [R16] ;  /* 0x0000000010087984 */ /* 0x0009680000000c00 */
[----:B------:R-:W5:Y:S04]  /*05e0*/  LDS R20, [R17+0x4] ;  /* 0x0000040011147984 */ /* 0x000f680000000800 */
[----:B------:R-:W5:Y:S01]  /*05f0*/  LDS R21, [R17+0x8] ;  /* 0x0000080011157984 */ /* 0x000f620000000800 */
[----:B----4-:R-:W-:-:S02]  /*0600*/  VIADD R16, R16, 0x20 ;  /* 0x0000002010107836 */ /* 0x010fc40000000000 */
[----:B0-----:R-:W-:Y:S02]  /*0610*/  FFMA R24, R24, R4, R19 ;  /* 0x0000000418187223 */ /* 0x001fe40000000013 */
[----:B------:R0:W4:Y:S02]  /*0620*/  LDS R4, [R17+0xc] ;  /* 0x00000c0011047984 */ /* 0x0001240000000800 */
[----:B-1----:R-:W-:-:S04]  /*0630*/  FFMA R5, R25, R5, R24 ;  /* 0x0000000519057223 */ /* 0x002fc80000000018 */
[----:B--2---:R-:W-:Y:S01]  /*0640*/  FFMA R5, R26, R6, R5 ;  /* 0x000000061a057223 */ /* 0x004fe20000000005 */
[----:B0-----:R-:W-:-:S03]  /*0650*/  IADD3 R17, PT, PT, R17, 0x20, RZ ;  /* 0x0000002011117810 */ /* 0x001fc60007ffe0ff */
[----:B---3--:R-:W-:-:S04]  /*0660*/  FFMA R22, R22, R7, R5 ;  /* 0x0000000716167223 */ /* 0x008fc80000000005 */
[----:B-----5:R-:W-:-:S04]  /*0670*/  FFMA R23, R23, R8, R22 ;  /* 0x0000000817177223 */ /* 0x020fc80000000016 */
[----:B------:R-:W-:-:S04]  /*0680*/  FFMA R20, R20, R9, R23 ;  /* 0x0000000914147223 */ /* 0x000fc80000000017 */
[----:B------:R-:W-:-:S04]  /*0690*/  FFMA R21, R21, R10, R20 ;  /* 0x0000000a15157223 */ /* 0x000fc80000000014 */
[----:B----4-:R-:W-:Y:S01]  /*06a0*/  FFMA R19, R4, R11, R21 ;  /* 0x0000000b04137223 */ /* 0x010fe20000000015 */
[----:B------:R-:W-:Y:S06]  /*06b0*/  @P2 BRA `(.L_x_2) ;  /* 0xfffffffc00a02947 */ /* 0x000fec000383ffff */
.L_x_1:
[----:B------:R-:W-:Y:S05]  /*06c0*/  @!P0 BRA `(.L_x_3) ;  /* 0x0000000000448947 */ /* 0x000fea0003800000 */
[C---:B------:R-:W-:Y:S01]  /*06d0*/  IMAD.IADD R5, R14.reuse, 0x1, R3 ;  /* 0x000000010e057824 */ /* 0x040fe200078e0203 */
[C---:B------:R-:W-:Y:S01]  /*06e0*/  IADD3 R7, PT, PT, R14.reuse, R0, RZ ;  /* 0x000000000e077210 */ /* 0x040fe20007ffe0ff */
[----:B------:R-:W-:Y:S02]  /*06f0*/  VIADD R14, R14, 0x4 ;  /* 0x000000040e0e7836 */ /* 0x000fe40000000000 */
[----:B------:R-:W-:Y:S01]  /*0700*/  IMAD R5, R5, 0x4, R12 ;  /* 0x0000000405057824 */ /* 0x000fe200078e020c */
[----:B------:R-:W-:-:S04]  /*0710*/  LEA R7, R7, R2, 0x2 ;  /* 0x0000000207077211 */ /* 0x000fc800078e10ff */
[----:B------:R-:W-:Y:S04]  /*0720*/  LDS R4, [R5] ;  /* 0x0000000005047984 */ /* 0x000fe80000000800 */
[----:B------:R-:W0:Y:S04]  /*0730*/  LDS R6, [R7] ;  /* 0x0000000007067984 */ /* 0x000e280000000800 */
[----:B------:R-:W-:Y:S04]  /*0740*/  LDS R9, [R5+0x4] ;  /* 0x0000040005097984 */ /* 0x000fe80000000800 */
[----:B------:R-:W1:Y:S04]  /*0750*/  LDS R8, [R7+0x4] ;  /* 0x0000040007087984 */ /* 0x000e680000000800 */
[----:B------:R-:W-:Y:S04]  /*0760*/  LDS R11, [R5+0x8] ;  /* 0x00000800050b7984 */ /* 0x000fe80000000800 */
[----:B------:R-:W2:Y:S04]  /*0770*/  LDS R10, [R7+0x8] ;  /* 0x00000800070a7984 */ /* 0x000ea80000000800 */
[----:B------:R-:W-:Y:S04]  /*0780*/  LDS R17, [R5+0xc] ;  /* 0x00000c0005117984 */ /* 0x000fe80000000800 */
[----:B------:R-:W3:Y:S01]  /*0790*/  LDS R16, [R7+0xc] ;  /* 0x00000c0007107984 */ /* 0x000ee20000000800 */
[----:B0-----:R-:W-:-:S04]  /*07a0*/  FFMA R4, R4, R6, R19 ;  /* 0x0000000604047223 */ /* 0x001fc80000000013 */
[----:B-1----:R-:W-:-:S04]  /*07b0*/  FFMA R4, R9, R8, R4 ;  /* 0x0000000809047223 */ /* 0x002fc80000000004 */
[----:B--2---:R-:W-:-:S04]  /*07c0*/  FFMA R4, R11, R10, R4 ;  /* 0x0000000a0b047223 */ /* 0x004fc80000000004 */
[----:B---3--:R-:W-:-:S07]  /*07d0*/  FFMA R19, R17, R16, R4 ;  /* 0x0000001011137223 */ /* 0x008fce0000000004 */
.L_x_3:
[----:B------:R-:W-:Y:S05]  /*07e0*/  @P1 BRA `(.L_x_4) ;  /* 0x00000000002c1947 */ /* 0x000fea0003800000 */
[C---:B------:R-:W-:Y:S01]  /*07f0*/  IADD3 R5, PT, PT, R14.reuse, R3, RZ ;  /* 0x000000030e057210 */ /* 0x040fe20007ffe0ff */
[C---:B------:R-:W-:Y:S01]  /*0800*/  IMAD.IADD R7, R14.reuse, 0x1, R0 ;  /* 0x000000010e077824 */ /* 0x040fe200078e0200 */
[----:B------:R-:W-:Y:S02]  /*0810*/  IADD3 R14, PT, PT, R14, 0x2, RZ ;  /* 0x000000020e0e7810 */ /* 0x000fe40007ffe0ff */
[----:B------:R-:W-:Y:S01]  /*0820*/  LEA R5, R5, R12, 0x2 ;  /* 0x0000000c05057211 */ /* 0x000fe200078e10ff */
[----:B------:R-:W-:-:S04]  /*0830*/  IMAD R7, R7, 0x4, R2 ;  /* 0x0000000407077824 */ /* 0x000fc800078e0202 */
[----:B------:R-:W-:Y:S04]  /*0840*/  LDS R4, [R5] ;  /* 0x0000000005047984 */ /* 0x000fe80000000800 */
[----:B------:R-:W0:Y:S04]  /*0850*/  LDS R6, [R7] ;  /* 0x0000000007067984 */ /* 0x000e280000000800 */
[----:B------:R-:W-:Y:S04]  /*0860*/  LDS R9, [R5+0x4] ;  /* 0x0000040005097984 */ /* 0x000fe80000000800 */
[----:B------:R-:W1:Y:S01]  /*0870*/  LDS R8, [R7+0x4] ;  /* 0x0000040007087984 */ /* 0x000e620000000800 */
[----:B0-----:R-:W-:-:S04]  /*0880*/  FFMA R4, R4, R6, R19 ;  /* 0x0000000604047223 */ /* 0x001fc80000000013 */
[----:B-1----:R-:W-:-:S07]  /*0890*/  FFMA R19, R9, R8, R4 ;  /* 0x0000000809137223 */ /* 0x002fce0000000004 */
.L_x_4:
[----:B------:R-:W-:Y:S01]  /*08a0*/  IADD3 R5, PT, PT, R14, R0, RZ ;  /* 0x000000000e057210 */ /* 0x000fe20007ffe0ff */
[----:B------:R-:W-:-:S03]  /*08b0*/  IMAD.IADD R3, R3, 0x1, R14 ;  /* 0x0000000103037824 */ /* 0x000fc600078e020e */
[----:B------:R-:W-:Y:S01]  /*08c0*/  LEA R5, R5, R2, 0x2 ;  /* 0x0000000205057211 */ /* 0x000fe200078e10ff */
[----:B------:R-:W-:-:S05]  /*08d0*/  IMAD R3, R3, 0x4, R12 ;  /* 0x0000000403037824 */ /* 0x000fca00078e020c */
[----:B------:R-:W-:Y:S04]  /*08e0*/  LDS R2, [R3] ;  /* 0x0000000003027984 */ /* 0x000fe80000000800 */
[----:B------:R-:W0:Y:S02]  /*08f0*/  LDS R5, [R5] ;  /* 0x0000000005057984 */ /* 0x000e240000000800 */
[----:B0-----:R-:W-:-:S07]  /*0900*/  FFMA R19, R2, R5, R19 ;  /* 0x0000000502137223 */ /* 0x001fce0000000013 */
.L_x_0:
[----:B------:R-:W0:Y:S01]  /*0910*/  LDC.64 R2, c[0x0][0x380] ;  /* 0x0000e000ff027b82 */ /* 0x000e220000000a00 */
[----:B------:R-:W-:-:S04]  /*0920*/  IMAD R0, R15, UR8, -R0 ;  /* 0x000000080f007c24 */ /* 0x000fc8000f8e0a00 */
[----:B------:R-:W-:-:S04]  /*0930*/  IMAD.IADD R13, R13, 0x1, R0 ;  /* 0x000000010d0d7824 */ /* 0x000fc800078e0200 */
[----:B0-----:R-:W-:-:S05]  /*0940*/  IMAD.WIDE R2, R13, 0x4, R2 ;  /* 0x000000040d027825 */ /* 0x001fca00078e0202 */
[----:B------:R-:W-:Y:S01]  /*0950*/  STG.E desc[UR4][R2.64], R19 ;  /* 0x0000001302007986 */ /* 0x000fe2000c101904 */
[----:B------:R-:W-:Y:S05]  /*0960*/  EXIT ;  /* 0x000000000000794d */ /* 0x000fea0003800000 */
.L_x_5:
[----:B------:R-:W-:-:S00]  /*0970*/  BRA `(.L_x_5) ;  /* 0xfffffffc00fc7947 */ /* 0x000fc0000383ffff */
[----:B------:R-:W-:-:S00]  /*0980*/  NOP ;  /* 0x0000000000007918 */ /* 0x000fc00000000000 */
[----:B------:R-:W-:-:S00]  /*0990*/  NOP ;  /* 0x0000000000007918 */ /* 0x000fc00000000000 */
[----:B------:R-:W-:-:S00]  /*09a0*/  NOP ;  /* 0x0000000000007918 */ /* 0x000fc00000000000 */
[----:B------:R-:W-:-:S00]  /*09b0*/  NOP ;  /* 0x0000000000007918 */ /* 0x000fc00000000000 */
[----:B------:R-:W-:-:S00]  /*09c0*/  NOP ;  /* 0x0000000000007918 */ /* 0x000fc00000000000 */
[----:B------:R-:W-:-:S00]  /*09d0*/  NOP ;  /* 0x0000000000007918 */ /* 0x000fc00000000000 */
[----:B------:R-:W-:-:S00]  /*09e0*/  NOP ;  /* 0x0000000000007918 */ /* 0x000fc00000000000 */
[----:B------:R-:W-:-:S00]  /*09f0*/  NOP ;  /* 0x0000000000007918 */ /* 0x000fc00000000000 */
.L_x_11:


//--------------------- .text._Z7convColPfS_S_iiii --------------------------
	.section	.text._Z7convColPfS_S_iiii,"ax",@progbits
	.align	128
        .global         _Z7convColPfS_S_iiii
        .type           _Z7convColPfS_S_iiii,@function
        .size           _Z7convColPfS_S_iiii,(.L_x_12 - _Z7convColPfS_S_iiii)
        .other          _Z7convColPfS_S_iiii,@"STO_CUDA_ENTRY STV_DEFAULT"
_Z7convColPfS_S_iiii:
.text._Z7convColPfS_S_iiii:
[----:B------:R-:W-:Y:S01]  /*0000*/  LDC R1, c[0x0][0x37c] ;  /* 0x0000df00ff017b82 */ /* 0x000fe20000000800 */
[----:B------:R-:W0:Y:S01]  /*0010*/  S2R R0, SR_TID.Y ;  /* 0x0000000000007919 */ /* 0x000e220000002200 */
[----:B------:R-:W1:Y:S06]  /*0020*/  LDCU UR7, c[0x0][0x3a4] ;  /* 0x00007480ff0777ac */ /* 0x000e6c0008000800 */
[----:B------:R-:W0:Y:S01]  /*0030*/  S2UR UR5, SR_CTAID.Y ;  /* 0x00000000000579c3 */ /* 0x000e220000002600 */
[----:B------:R-:W2:Y:S01]  /*0040*/  S2R R13, SR_TID.X ;  /* 0x00000000000d7919 */ /* 0x000ea20000002100 */
[----:B------:R-:W3:Y:S01]  /*0050*/  LDCU UR4, c[0x0][0x364] ;  /* 0x00006c80ff0477ac */ /* 0x000ee20008000800 */
[----:B------:R-:W4:Y:S05]  /*0060*/  LDCU.64 UR10, c[0x0][0x398] ;  /* 0x00007300ff0a77ac */ /* 0x000f2a0008000a00 */
[----:B------:R-:W2:Y:S08]  /*0070*/  S2UR UR6, SR_CTAID.X ;  /* 0x00000000000679c3 */ /* 0x000eb00000002500 */
[----:B------:R-:W2:Y:S01]  /*0080*/  LDC R6, c[0x0][0x360] ;  /* 0x0000d800ff067b82 */ /* 0x000ea20000000800 */
[----:B-1----:R-:W-:-:S04]  /*0090*/  IADD3 R4, PT, PT, RZ, -UR7, RZ ;  /* 0x80000007ff047c10 */ /* 0x002fc8000fffe0ff */
[----:B---3--:R-:W-:Y:S01]  /*00a0*/  LEA R3, R4, UR4, 0x1 ;  /* 0x0000000404037c11 */ /* 0x008fe2000f8e08ff */
[----:B----4-:R-:W-:-:S04]  /*00b0*/  ULEA UR4, UR7, UR11, 0x1 ;  /* 0x0000000b07047291 */ /* 0x010fc8000f8e08ff */
[----:B0-----:R-:W-:-:S05]  /*00c0*/  IMAD R2, R3, UR5, R0 ;  /* 0x0000000503027c24 */ /* 0x001fca000f8e0200 */
[----:B------:R-:W-:Y:S01]  /*00d0*/  ISETP.GE.AND P0, PT, R2, UR4, PT ;  /* 0x0000000402007c0c */ /* 0x000fe2000bf06270 */
[----:B--2---:R-:W-:-:S05]  /*00e0*/  IMAD R3, R6, UR6, R13 ;  /* 0x0000000606037c24 */ /* 0x004fca000f8e020d */
[----:B------:R-:W-:-:S13]  /*00f0*/  ISETP.GE.OR P0, PT, R3, UR10, P0 ;  /* 0x0000000a03007c0c */ /* 0x000fda0008706670 */
[----:B------:R-:W-:Y:S05]  /*0100*/  @P0 EXIT ;  /* 0x000000000000094d */ /* 0x000fea0003800000 */
[----:B------:R-:W0:Y:S01]  /*0110*/  LDCU UR6, c[0x0][0x3a0] ;  /* 0x00007400ff0677ac */ /* 0x000e220008000800 */
[----:B------:R-:W-:Y:S01]  /*0120*/  UIADD3 UR5, UPT, UPT, UR4, -UR7, URZ ;  /* 0x8000000704057290 */ /* 0x000fe2000fffe0ff */
[----:B------:R-:W1:Y:S05]  /*0130*/  LDCU.64 UR8, c[0x0][0x358] ;  /* 0x00006b00ff0877ac */ /* 0x000e6a0008000a00 */
[----:B------:R-:W-:-:S04]  /*0140*/  ISETP.GE.AND P0, PT, R2, UR5, PT ;  /* 0x0000000502007c0c */ /* 0x000fc8000bf06270 */
[----:B------:R-:W-:Y:S01]  /*0150*/  ISETP.GE.AND P0, PT, R2, UR7, !P0 ;  /* 0x0000000702007c0c */ /* 0x000fe2000c706270 */
[----:B0-----:R-:W0:Y:S01]  /*0160*/  I2F.U32.RP R5, UR6 ;  /* 0x0000000600057d06 */ /* 0x001e220008209000 */
[----:B------:R-:W-:-:S11]  /*0170*/  ISETP.NE.U32.AND P2, PT, RZ, UR6, PT ;  /* 0x00000006ff007c0c */ /* 0x000fd6000bf45070 */
[----:B------:R-:W-:Y:S01]  /*0180*/  @P0 IADD3 R10, PT, PT, R2, -UR7, RZ ;  /* 0x80000007020a0c10 */ /* 0x000fe2000fffe0ff */
[----:B0-----:R-:W0:Y:S02]  /*0190*/  MUFU.RCP R5, R5 ;  /* 0x0000000500057308 */ /* 0x001e240000001000 */
[----:B0-----:R-:W-:Y:S02]  /*01a0*/  VIADD R6, R5, 0xffffffe ;  /* 0x0ffffffe05067836 */ /* 0x001fe40000000000 */
[----:B------:R-:W-:-:S04]  /*01b0*/  @P0 IMAD R5, R10, UR10, R3 ;  /* 0x0000000a0a050c24 */ /* 0x000fc8000f8e0203 */
[----:B------:R0:W2:Y:S02]  /*01c0*/  F2I.FTZ.U32.TRUNC.NTZ R7, R6 ;  /* 0x0000000600077305 */ /* 0x0000a4000021f000 */
[----:B0-----:R-:W-:Y:S01]  /*01d0*/  IMAD.MOV.U32 R6, RZ, RZ, RZ ;  /* 0x000000ffff067224 */ /* 0x001fe200078e00ff */
[----:B--2---:R-:W-:-:S05]  /*01e0*/  IADD3 R9, PT, PT, RZ, -R7, RZ ;  /* 0x80000007ff097210 */ /* 0x004fca0007ffe0ff */
[----:B------:R-:W-:-:S04]  /*01f0*/  IMAD R9, R9, UR6, RZ ;  /* 0x0000000609097c24 */ /* 0x000fc8000f8e02ff */
[----:B------:R-:W-:Y:S02]  /*0200*/  IMAD.HI.U32 R7, R7, R9, R6 ;  /* 0x0000000907077227 */ /* 0x000fe400078e0006 */
[----:B------:R-:W0:Y:S04]  /*0210*/  LDC.64 R8, c[0x0][0x390] ;  /* 0x0000e400ff087b82 */ /* 0x000e280000000a00 */
[----:B------:R-:W-:-:S05]  /*0220*/  IMAD.HI.U32 R7, R7, R0, RZ ;  /* 0x0000000007077227 */ /* 0x000fca00078e00ff */
[----:B------:R-:W-:-:S05]  /*0230*/  IADD3 R7, PT, PT, -R7, RZ, RZ ;  /* 0x000000ff07077210 */ /* 0x000fca0007ffe1ff */
[----:B------:R-:W-:Y:S02]  /*0240*/  IMAD R11, R7, UR6, R0 ;  /* 0x00000006070b7c24 */ /* 0x000fe4000f8e0200 */
[----:B------:R-:W2:Y:S03]  /*0250*/  @P0 LDC.64 R6, c[0x0][0x388] ;  /* 0x0000e200ff060b82 */ /* 0x000ea60000000a00 */
[----:B------:R-:W-:-:S13]  /*0260*/  ISETP.GE.U32.AND P1, PT, R11, UR6, PT ;  /* 0x000000060b007c0c */ /* 0x000fda000bf26070 */
[----:B------:R-:W-:-:S05]  /*0270*/  @P1 VIADD R11, R11, -UR6 ;  /* 0x800000060b0b1c36 */ /* 0x000fca0008000000 */
[----:B------:R-:W-:Y:S01]  /*0280*/  ISETP.GE.U32.AND P1, PT, R11, UR6, PT ;  /* 0x000000060b007c0c */ /* 0x000fe2000bf26070 */
[----:B--2---:R-:W-:-:S06]  /*0290*/  @P0 IMAD.WIDE R6, R5, 0x4, R6 ;  /* 0x0000000405060825 */ /* 0x004fcc00078e0206 */
[----:B-1----:R-:W2:Y:S06]  /*02a0*/  @P0 LDG.E R6, desc[UR8][R6.64] ;  /* 0x0000000806060981 */ /* 0x002eac000c1e1900 */
[----:B------:R-:W-:Y:S01]  /*02b0*/  @P1 VIADD R11, R11, -UR6 ;  /* 0x800000060b0b1c36 */ /* 0x000fe20008000000 */
[----:B------:R-:W-:-:S05]  /*02c0*/  @!P2 LOP3.LUT R11, RZ, UR6, RZ, 0x33, !PT ;  /* 0x00000006ff0bac12 */ /* 0x000fca000f8e33ff */
[----:B0-----:R-:W-:-:S06]  /*02d0*/  IMAD.WIDE.U32 R8, R11, 0x4, R8 ;  /* 0x000000040b087825 */ /* 0x001fcc00078e0008 */
[----:B------:R-:W3:Y:S01]  /*02e0*/  LDG.E R8, desc[UR8][R8.64] ;  /* 0x0000000808087981 */ /* 0x000ee2000c1e1900 */
[----:B------:R-:W0:Y:S01]  /*02f0*/  S2UR UR12, SR_CgaCtaId ;  /* 0x00000000000c79c3 */ /* 0x000e220000008800 */
[----:B------:R-:W-:Y:S02]  /*0300*/  UMOV UR11, 0x400 ;  /* 0x00000400000b7882 */ /* 0x000fe40000000000 */
[----:B------:R-:W-:Y:S01]  /*0310*/  @!P0 MOV R5, UR11 ;  /* 0x0000000b00058c02 */ /* 0x000fe20008000f00 */
[----:B0-----:R-:W-:-:S05]  /*0320*/  @!P0 IMAD.U32 R14, RZ, RZ, UR12 ;  /* 0x0000000cff0e8e24 */ /* 0x001fca000f8e00ff */
[----:B------:R-:W-:Y:S01]  /*0330*/  @!P0 LEA R15, R14, R5, 0x18 ;  /* 0x000000050e0f8211 */ /* 0x000fe200078ec0ff */
[----:B------:R-:W-:Y:S01]  /*0340*/  @P0 IMAD.U32 R14, RZ, RZ, UR12 ;  /* 0x0000000cff0e0e24 */ /* 0x000fe2000f8e00ff */
[----:B------:R-:W-:Y:S02]  /*0350*/  @P0 MOV R5, UR11 ;  /* 0x0000000b00050c02 */ /* 0x000fe40008000f00 */
[----:B------:R-:W-:Y:S02]  /*0360*/  @!P0 LEA R10, R0, R15, 0x7 ;  /* 0x0000000f000a8211 */ /* 0x000fe400078e38ff */
[----:B------:R-:W-:Y:S01]  /*0370*/  @P0 LEA R15, R14, R5, 0x18 ;  /* 0x000000050e0f0211 */ /* 0x000fe200078ec0ff */
[----:B------:R-:W-:-:S03]  /*0380*/  VIADD R12, R5, 0x1000 ;  /* 0x00001000050c7836 */ /* 0x000fc60000000000 */
[----:B------:R-:W-:Y:S02]  /*0390*/  @P0 LEA R16, R0, R15, 0x7 ;  /* 0x0000000f00100211 */ /* 0x000fe400078e38ff */
[----:B------:R-:W-:Y:S01]  /*03a0*/  LEA R12, R14, R12, 0x18 ;  /* 0x0000000c0e0c7211 */ /* 0x000fe200078ec0ff */
[C---:B------:R-:W-:Y:S01]  /*03b0*/  @!P0 IMAD R10, R13.reuse, 0x4, R10 ;  /* 0x000000040d0a8824 */ /* 0x040fe200078e020a */
[----:B------:R-:W-:Y:S02]  /*03c0*/  @P0 LEA R5, R13, R16, 0x2 ;  /* 0x000000100d050211 */ /* 0x000fe400078e10ff */
[----:B------:R-:W-:Y:S01]  /*03d0*/  LEA R11, R11, R12, 0x2 ;  /* 0x0000000c0b0b7211 */ /* 0x000fe200078e10ff */
[----:B------:R-:W-:Y:S01]  /*03e0*/  UIADD3 UR6, UPT, UPT, -UR7, 0x20, URZ ;  /* 0x0000002007067890 */ /* 0x000fe2000fffe1ff */
[----:B------:R0:W-:Y:S05]  /*03f0*/  @!P0 STS [R10], RZ ;  /* 0x000000ff0a008388 */ /* 0x0001ea0000000800 */
[----:B------:R-:W-:-:S04]  /*0400*/  ISETP.GE.U32.AND P1, PT, R0, UR6, PT ;  /* 0x0000000600007c0c */ /* 0x000fc8000bf26070 */
[----:B------:R-:W-:-:S04]  /*0410*/  ISETP.LT.U32.OR P1, PT, R0, UR7, P1 ;  /* 0x0000000700007c0c */ /* 0x000fc80008f21470 */
[----:B------:R-:W-:Y:S01]  /*0420*/  ISETP.GE.OR P1, PT, R2, UR5, P1 ;  /* 0x0000000502007c0c */ /* 0x000fe20008f26670 */
[----:B--2---:R0:W-:Y:S04]  /*0430*/  @P0 STS [R5], R6 ;  /* 0x0000000605000388 */ /* 0x0041e80000000800 */
[----:B---3--:R0:W-:Y:S01]  /*0440*/  STS [R11], R8 ;  /* 0x000000080b007388 */ /* 0x0081e20000000800 */
[----:B------:R-:W-:Y:S07]  /*0450*/  BAR.SYNC.DEFER_BLOCKING 0x0 ;  /* 0x0000000000007b1d */ /* 0x000fee0000010000 */
[----:B------:R-:W-:Y:S05]  /*0460*/  @P1 EXIT ;  /* 0x000000000000194d */ /* 0x000fea0003800000 */
[----:B------:R-:W-:Y:S01]  /*0470*/  UISETP.GE.U32.AND UP0, UPT, UR7, 0x4, UPT ;  /* 0x000000040700788c */ /* 0x000fe2000bf06070 */
[----:B------:R-:W-:Y:S02]  /*0480*/  HFMA2 R17, -RZ, RZ, 0, 0 ;  /* 0x00000000ff117431 */ /* 0x000fe400000001ff */
[----:B------:R-:W-:Y:S01]  /*0490*/  IMAD.MOV.U32 R19, RZ, RZ, R4 ;  /* 0x000000ffff137224 */ /* 0x000fe200078e0004 */
[----:B------:R-:W-:-:S05]  /*04a0*/  ULEA UR4, UR7, 0x1, 0x1 ;  /* 0x0000000107047891 */ /* 0x000fca000f8e08ff */
[----:B------:R-:W-:Y:S07]  /*04b0*/  BRA.U !UP0, `(.L_x_6) ;  /* 0x0000000108807547 */ /* 0x000fee000b800000 */
[----:B0-----:R-:W-:Y:S01]  /*04c0*/  LEA R5, R0, R13, 0x5 ;  /* 0x0000000d00057211 */ /* 0x001fe200078e28ff */
[----:B------:R-:W-:Y:S01]  /*04d0*/  ULOP3.LUT UR5, UR4, 0x7ffffff8, URZ, 0xc0, !UPT ;  /* 0x7ffffff804057892 */ /* 0x000fe2000f8ec0ff */
[----:B------:R-:W-:Y:S01]  /*04e0*/  IADD3 R14, PT, PT, R12, 0x10, RZ ;  /* 0x000000100c0e7810 */ /* 0x000fe20007ffe0ff */
[----:B------:R-:W-:Y:S02]  /*04f0*/  IMAD.MOV.U32 R17, RZ, RZ, RZ ;  /* 0x000000ffff117224 */ /* 0x000fe400078e00ff */
[----:B------:R-:W-:Y:S01]  /*0500*/  IMAD R16, R4, 0x20, R5 ;  /* 0x0000002004107824 */ /* 0x000fe200078e0205 */
[----:B------:R-:W-:-:S04]  /*0510*/  UIADD3 UR5, UPT, UPT, -UR5, URZ, URZ ;  /* 0x000000ff05057290 */ /* 0x000fc8000fffe1ff */
[----:B------:R-:W-:-:S04]  /*0520*/  LEA R16, R16, R15, 0x2 ;  /* 0x0000000f10107211 */ /* 0x000fc800078e10ff */
[----:B------:R-:W-:-:S07]  /*0530*/  IADD3 R16, PT, PT, R16, 0x200, RZ ;  /* 0x0000020010107810 */ /* 0x000fce0007ffe0ff */
.L_x_7:
[----:B------:R-:W-:Y:S01]  /*0540*/  LDS R22, [R16+-0x200] ;  /* 0xfffe000010167984 */ /* 0x000fe20000000800 */
[----:B------:R-:W-:Y:S01]  /*0550*/  UIADD3 UR5, UPT, UPT, UR5, 0x8, URZ ;  /* 0x0000000805057890 */ /* 0x000fe2000fffe0ff */
[----:B------:R-:W-:Y:S02]  /*0560*/  IADD3 R19, PT, PT, R19, 0x8, RZ ;  /* 0x0000000813137810 */ /* 0x000fe40007ffe0ff */
[----:B------:R-:W0:Y:S01]  /*0570*/  LDS.128 R4, [R14+-0x10] ;  /* 0xfffff0000e047984 */ /* 0x000e220000000c00 */
[----:B------:R-:W-:-:S03]  /*0580*/  UISETP.NE.AND UP0, UPT, UR5, URZ, UPT ;  /* 0x000000ff0500728c */ /* 0x000fc6000bf05270 */
[----:B------:R-:W1:Y:S04]  /*0590*/  LDS R25, [R16+-0x180] ;  /* 0xfffe800010197984 */ /* 0x000e680000000800 */
[----:B------:R-:W2:Y:S04]  /*05a0*/  LDS R24, [R16+-0x100] ;  /* 0xffff000010187984 */ /* 0x000ea80000000800 */
[----:B------:R-:W3:Y:S04]  /*05b0*/  LDS R27, [R16+-0x80] ;  /* 0xffff8000101b7984 */ /* 0x000ee80000000800 */
[----:B------:R-:W-:Y:S04]  /*05c0*/  LDS R23, [R16] ;  /* 0x0000000010177984 */ /* 0x000fe80000000800 */
[----:B------:R4:W5:Y:S04]  /*05d0*/  LDS.128 R8, [R14] ;  /* 0x000000000e087984 */ /* 0x0009680000000c00 */
[----:B------:R-:W5:Y:S04]  /*05e0*/  LDS R20, [R16+0x80] ;  /* 0x0000800010147984 */ /* 0x000f680000000800 */
[----:B------:R-:W5:Y:S01]  /*05f0*/  LDS R21, [R16+0x100] ;  /* 0x0001000010157984 */ /* 0x000f620000000800 */
[----:B----4-:R-:W-:-:S03]  /*0600*/  VIADD R14, R14, 0x20 ;  /* 0x000000200e0e7836 */ /* 0x010fc60000000000 */
[----:B------:R4:W5:Y:S01]  /*0610*/  LDS R18, [R16+0x180] ;  /* 0x0001800010127984 */ /* 0x0009620000000800 */
[----:B0-----:R-:W-:Y:S01]  /*0620*/  FFMA R4, R22, R4, R17 ;  /* 0x0000000416047223 */ /* 0x001fe20000000011 */
[----:B----4-:R-:W-:-:S03]  /*0630*/  IADD3 R16, PT, PT, R16, 0x400, RZ ;  /* 0x0000040010107810 */ /* 0x010fc60007ffe0ff */
[----:B-1----:R-:W-:-:S04]  /*0640*/  FFMA R5, R25, R5, R4 ;  /* 0x0000000519057223 */ /* 0x002fc80000000004 */
[----:B--2---:R-:W-:-:S04]  /*0650*/  FFMA R6, R24, R6, R5 ;  /* 0x0000000618067223 */ /* 0x004fc80000000005 */
[----:B---3--:R-:W-:-:S04]  /*0660*/  FFMA R6, R27, R7, R6 ;  /* 0x000000071b067223 */ /* 0x008fc80000000006 */
[----:B-----5:R-:W-:-:S04]  /*0670*/  FFMA R23, R23, R8, R6 ;  /* 0x0000000817177223 */ /* 0x020fc80000000006 */
[----:B------:R-:W-:-:S04]  /*0680*/  FFMA R20, R20, R9, R23 ;  /* 0x0000000914147223 */ /* 0x000fc80000000017 */
[----:B------:R-:W-:-:S04]  /*0690*/  FFMA R21, R21, R10, R20 ;  /* 0x0000000a15157223 */ /* 0x000fc80000000014 */
[----:B------:R-:W-:Y:S01]  /*06a0*/  FFMA R17, R18, R11, R21 ;  /* 0x0000000b12117223 */ /* 0x000fe20000000015 */
[----:B------:R-:W-:Y:S06]  /*06b0*/  BRA.U UP0, `(.L_x_7) ;  /* 0xfffffffd00a07547 */ /* 0x000fec000b83ffff */
.L_x_6:
[----:B------:R-:W-:Y:S01]  /*06c0*/  ULOP3.LUT UP0, URZ, UR4, 0x4, URZ, 0xc0, !UPT ;  /* 0x0000000404ff7892 */ /* 0x000fe2000f80c0ff */
[----:B------:R-:W-:-:S08]  /*06d0*/  LEA R13, R13, R15, 0x2 ;  /* 0x0000000f0d0d7211 */ /* 0x000fd000078e10ff */
[----:B------:R-:W-:Y:S05]  /*06e0*/  BRA.U !UP0, `(.L_x_8) ;  /* 0x0000000108447547 */ /* 0x000fea000b800000 */
[C---:B------:R-:W-:Y:S01]  /*06f0*/  IMAD.IADD R4, R19.reuse, 0x1, R0 ;  /* 0x0000000113047824 */ /* 0x040fe200078e0200 */
[C---:B0-----:R-:W-:Y:S02]  /*0700*/  IADD3 R5, PT, PT, R19.reuse, UR7, RZ ;  /* 0x0000000713057c10 */ /* 0x041fe4000fffe0ff */
[----:B------:R-:W-:Y:S02]  /*0710*/  IADD3 R19, PT, PT, R19, 0x4, RZ ;  /* 0x0000000413137810 */ /* 0x000fe40007ffe0ff */
[----:B------:R-:W-:Y:S01]  /*0720*/  LEA R4, R4, R13, 0x7 ;  /* 0x0000000d04047211 */ /* 0x000fe200078e38ff */
[----:B------:R-:W-:-:S04]  /*0730*/  IMAD R5, R5, 0x4, R12 ;  /* 0x0000000405057824 */ /* 0x000fc800078e020c */
        /* <DEDUP_REMOVED lines=12> */
.L_x_8:
[----:B------:R-:W-:-:S04]  /*0800*/  ULOP3.LUT UR4, UR4, 0x3, URZ, 0xc0, !UPT ;  /* 0x0000000304047892 */ /* 0x000fc8000f8ec0ff */
[----:B------:R-:W-:-:S09]  /*0810*/  UISETP.NE.AND UP0, UPT, UR4, 0x1, UPT ;  /* 0x000000010400788c */ /* 0x000fd2000bf05270 */
[----:B------:R-:W-:Y:S05]  /*0820*/  BRA.U !UP0, `(.L_x_9) ;  /* 0x00000001082c7547 */ /* 0x000fea000b800000 */
[C---:B0-----:R-:W-:Y:S01]  /*0830*/  VIADD R5, R19.reuse, UR7 ;  /* 0x0000000713057c36 */ /* 0x041fe20008000000 */
[C---:B------:R-:W-:Y:S01]  /*0840*/  IADD3 R4, PT, PT, R19.reuse, R0, RZ ;  /* 0x0000000013047210 */ /* 0x040fe20007ffe0ff */
[----:B------:R-:W-:-:S03]  /*0850*/  VIADD R19, R19, 0x2 ;  /* 0x0000000213137836 */ /* 0x000fc60000000000 */
[----:B------:R-:W-:Y:S02]  /*0860*/  LEA R4, R4, R13, 0x7 ;  /* 0x0000000d04047211 */ /* 0x000fe400078e38ff */
[----:B------:R-:W-:-:S03]  /*0870*/  LEA R5, R5, R12, 0x2 ;  /* 0x0000000c05057211 */ /* 0x000fc600078e10ff */
[----:B------:R-:W-:Y:S04]  /*0880*/  LDS R6, [R4] ;  /* 0x0000000004067984 */ /* 0x000fe80000000800 */
[----:B------:R-:W0:Y:S04]  /*0890*/  LDS R7, [R5] ;  /* 0x0000000005077984 */ /* 0x000e280000000800 */
[----:B------:R-:W-:Y:S04]  /*08a0*/  LDS R9, [R4+0x80] ;  /* 0x0000800004097984 */ /* 0x000fe80000000800 */
[----:B------:R-:W1:Y:S01]  /*08b0*/  LDS R8, [R5+0x4] ;  /* 0x0000040005087984 */ /* 0x000e620000000800 */
[----:B0-----:R-:W-:-:S04]  /*08c0*/  FFMA R6, R6, R7, R17 ;  /* 0x0000000706067223 */ /* 0x001fc80000000011 */
[----:B-1----:R-:W-:-:S07]  /*08d0*/  FFMA R17, R9, R8, R6 ;  /* 0x0000000809117223 */ /* 0x002fce0000000006 */
.L_x_9:
[----:B------:R-:W-:Y:S01]  /*08e0*/  IADD3 R0, PT, PT, R0, R19, RZ ;  /* 0x0000001300007210 */ /* 0x000fe20007ffe0ff */
[----:B0-----:R-:W0:Y:S01]  /*08f0*/  LDC.64 R4, c[0x0][0x380] ;  /* 0x0000e000ff047b82 */ /* 0x001e220000000a00 */
[----:B------:R-:W-:Y:S02]  /*0900*/  IADD3 R19, PT, PT, R19, UR7, RZ ;  /* 0x0000000713137c10 */ /* 0x000fe4000fffe0ff */
[----:B------:R-:W-:Y:S01]  /*0910*/  IADD3 R2, PT, PT, R2, -UR7, RZ ;  /* 0x8000000702027c10 */ /* 0x000fe2000fffe0ff */
[----:B------:R-:W-:Y:S01]  /*0920*/  IMAD R0, R0, 0x80, R13 ;  /* 0x0000008000007824 */ /* 0x000fe200078e020d */
[----:B------:R-:W-:-:S03]  /*0930*/  LEA R19, R19, R12, 0x2 ;  /* 0x0000000c13137211 */ /* 0x000fc600078e10ff */
[----:B------:R-:W-:Y:S02]  /*0940*/  IMAD R3, R2, UR10, R3 ;  /* 0x0000000a02037c24 */ /* 0x000fe4000f8e0203 */
[----:B------:R-:W-:Y:S04]  /*0950*/  LDS R0, [R0] ;  /* 0x0000000000007984 */ /* 0x000fe80000000800 */
[----:B------:R-:W1:Y:S01]  /*0960*/  LDS R19, [R19] ;  /* 0x0000000013137984 */ /* 0x000e620000000800 */
[----:B0-----:R-:W-:-:S04]  /*0970*/  IMAD.WIDE R2, R3, 0x4, R4 ;  /* 0x0000000403027825 */ /* 0x001fc800078e0204 */
[----:B-1----:R-:W-:-:S05]  /*0980*/  FFMA R17, R0, R19, R17 ;  /* 0x0000001300117223 */ /* 0x002fca0000000011 */
[----:B------:R-:W-:Y:S01]  /*0990*/  STG.E desc[UR8][R2.64], R17 ;  /* 0x0000001102007986 */ /* 0x000fe2000c101908 */
[----:B------:R-:W-:Y:S05]  /*09a0*/  EXIT ;  /* 0x000000000000794d */ /* 0x000fea0003800000 */
.L_x_10:
        /* <DEDUP_REMOVED lines=13> */
.L_x_12:


//--------------------- .nv.shared._Z7convRowPfS_S_iiii --------------------------
	.section	.nv.shared._Z7convRowPfS_S_iiii,"aw",@nobits
	.sectionflags	@""
	.align	4
.nv.shared._Z7convRowPfS_S_iiii:
	.zero		5248


//--------------------- .nv.shared.reserved.0     --------------------------
	.section	.nv.shared.reserved.0,"aw",@nobits
	.weak		__nv_reservedSMEM_offset_0_alias
	.size		__nv_reservedSMEM_offset_0_alias, 0, 64
	.other		__nv_reservedSMEM_offset_0_alias,@"STO_CUDA_RESERVED_SHARED STV_DEFAULT"
__nv_reservedSMEM_offset_0_alias:
	.zero		0
	.zero		64


//--------------------- .nv.shared._Z7convColPfS_S_iiii --------------------------
	.section	.nv.shared._Z7convColPfS_S_iiii,"aw",@nobits
	.sectionflags	@""
	.align	4
.nv.shared._Z7convColPfS_S_iiii:
	.zero		5248


//--------------------- .nv.constant0._Z7convRowPfS_S_iiii --------------------------
	.section	.nv.constant0._Z7convRowPfS_S_iiii,"a",@progbits
	.sectionflags	@""
	.align	4
.nv.constant0._Z7convRowPfS_S_iiii:
	.zero		936


//--------------------- .nv.constant0._Z7convColPfS_S_iiii --------------------------
	.section	.nv.constant0._Z7convColPfS_S_iiii,"a",@progbits
	.sectionflags	@""
	.align	4
.nv.constant0._Z7convColPfS_S_iiii:
	.zero		936


//--------------------- SYMBOLS --------------------------

	.type		.nv.reservedSmem.offset0,@object
	.size		.nv.reservedSmem.offset0,0x4
	.type		.nv.reservedSmem.cap,@object
	.size		.nv.reservedSmem.cap,0x4
